	.headerflags	@"EF_CUDA_TEXMODE_UNIFIED EF_CUDA_64BIT_ADDRESS EF_CUDA_ACCELERATORS EF_CUDA_SM90 EF_CUDA_VIRTUAL_SM(EF_CUDA_SM90)"
	.elftype	@"ET_EXEC"


//--------------------- .nv.info                  --------------------------
	.section	.nv.info,"",@"SHT_CUDA_INFO"
	.align	4


	//----- nvinfo : EIATTR_REGCOUNT
	.align		4
        /*0000*/ 	.byte	0x04, 0x2f
        /*0002*/ 	.short	(.L_3 - .L_2)
	.align		4
.L_2:
        /*0004*/ 	.word	index@(triton_red_fused_add_div_sqrt_sub_var_mean_41)
        /*0008*/ 	.word	0x00000020


	//----- nvinfo : EIATTR_MIN_STACK_SIZE
	.align		4
.L_3:
        /*000c*/ 	.byte	0x04, 0x12
        /*000e*/ 	.short	(.L_5 - .L_4)
	.align		4
.L_4:
        /*0010*/ 	.word	index@(triton_red_fused_add_div_sqrt_sub_var_mean_41)
        /*0014*/ 	.word	0x00000000


	//----- nvinfo : EIATTR_FRAME_SIZE
	.align		4
.L_5:
        /*0018*/ 	.byte	0x04, 0x11
        /*001a*/ 	.short	(.L_7 - .L_6)
	.align		4
.L_6:
        /*001c*/ 	.word	index@(triton_red_fused_add_div_sqrt_sub_var_mean_41)
        /*0020*/ 	.word	0x00000000


	//----- nvinfo : EIATTR_MIN_STACK_SIZE
	.align		4
.L_7:
        /*0024*/ 	.byte	0x04, 0x12
        /*0026*/ 	.short	(.L_9 - .L_8)
	.align		4
.L_8:
        /*0028*/ 	.word	index@(triton_red_fused_add_div_sqrt_sub_var_mean_41)
        /*002c*/ 	.word	0x00000000
.L_9:


//--------------------- .nv.info.triton_red_fused_add_div_sqrt_sub_var_mean_41 --------------------------
	.section	.nv.info.triton_red_fused_add_div_sqrt_sub_var_mean_41,"",@"SHT_CUDA_INFO"
	.sectionflags	@""
	.align	4


	//----- nvinfo : EIATTR_CUDA_API_VERSION
	.align		4
        /*0000*/ 	.byte	0x04, 0x37
        /*0002*/ 	.short	(.L_11 - .L_10)
.L_10:
        /*0004*/ 	.word	0x0000007c


	//----- nvinfo : EIATTR_KPARAM_INFO
	.align		4
.L_11:
        /*0008*/ 	.byte	0x04, 0x17
        /*000a*/ 	.short	(.L_13 - .L_12)
.L_12:
        /*000c*/ 	.word	0x00000000
        /*0010*/ 	.short	0x0004
        /*0012*/ 	.short	0x001c
        /*0014*/ 	.byte	0x00, 0xf0, 0x11, 0x00


	//----- nvinfo : EIATTR_KPARAM_INFO
	.align		4
.L_13:
        /*0018*/ 	.byte	0x04, 0x17
        /*001a*/ 	.short	(.L_15 - .L_14)
.L_14:
        /*001c*/ 	.word	0x00000000
        /*0020*/ 	.short	0x0003
        /*0022*/ 	.short	0x0018
        /*0024*/ 	.byte	0x00, 0xf0, 0x11, 0x00


	//----- nvinfo : EIATTR_KPARAM_INFO
	.align		4
.L_15:
        /*0028*/ 	.byte	0x04, 0x17
        /*002a*/ 	.short	(.L_17 - .L_16)
.L_16:
        /*002c*/ 	.word	0x00000000
        /*0030*/ 	.short	0x0002
        /*0032*/ 	.short	0x0010
        /*0034*/ 	.byte	0x00, 0xf4, 0x21, 0x00


	//----- nvinfo : EIATTR_KPARAM_INFO
	.align		4
.L_17:
        /*0038*/ 	.byte	0x04, 0x17
        /*003a*/ 	.short	(.L_19 - .L_18)
.L_18:
        /*003c*/ 	.word	0x00000000
        /*0040*/ 	.short	0x0001
        /*0042*/ 	.short	0x0008
        /*0044*/ 	.byte	0x00, 0xf4, 0x21, 0x00


	//----- nvinfo : EIATTR_KPARAM_INFO
	.align		4
.L_19:
        /*0048*/ 	.byte	0x04, 0x17
        /*004a*/ 	.short	(.L_21 - .L_20)
.L_20:
        /*004c*/ 	.word	0x00000000
        /*0050*/ 	.short	0x0000
        /*0052*/ 	.short	0x0000
        /*0054*/ 	.byte	0x00, 0xf4, 0x21, 0x00


	//----- nvinfo : EIATTR_SPARSE_MMA_MASK
	.align		4
.L_21:
        /*0058*/ 	.byte	0x03, 0x50
        /*005a*/ 	.short	0x0000


	//----- nvinfo : EIATTR_MAXREG_COUNT
	.align		4
        /*005c*/ 	.byte	0x03, 0x1b
        /*005e*/ 	.short	0x0080


	//----- nvinfo : EIATTR_COOP_GROUP_MASK_REGIDS
	.align		4
        /*0060*/ 	.byte	0x04, 0x29
        /*0062*/ 	.short	(.L_23 - .L_22)


	//   ....[0]....
.L_22:
        /*0064*/ 	.word	0xffffffff


	//   ....[1]....
        /*0068*/ 	.word	0xffffffff


	//   ....[2]....
        /*006c*/ 	.word	0xffffffff


	//   ....[3]....
        /*0070*/ 	.word	0xffffffff


	//   ....[4]....
        /*0074*/ 	.word	0xffffffff


	//   ....[5]....
        /*0078*/ 	.word	0xffffffff


	//   ....[6]....
        /*007c*/ 	.word	0xffffffff


	//   ....[7]....
        /*0080*/ 	.word	0xffffffff


	//   ....[8]....
        /*0084*/ 	.word	0xffffffff


	//   ....[9]....
        /*0088*/ 	.word	0xffffffff


	//   ....[10]....
        /*008c*/ 	.word	0xffffffff


	//   ....[11]....
        /*0090*/ 	.word	0xffffffff


	//   ....[12]....
        /*0094*/ 	.word	0xffffffff


	//   ....[13]....
        /*0098*/ 	.word	0xffffffff


	//   ....[14]....
        /*009c*/ 	.word	0xffffffff


	//   ....[15]....
        /*00a0*/ 	.word	0xffffffff


	//   ....[16]....
        /*00a4*/ 	.word	0xffffffff


	//   ....[17]....
        /*00a8*/ 	.word	0xffffffff


	//   ....[18]....
        /*00ac*/ 	.word	0xffffffff


	//   ....[19]....
        /*00b0*/ 	.word	0xffffffff


	//   ....[20]....
        /*00b4*/ 	.word	0xffffffff


	//   ....[21]....
        /*00b8*/ 	.word	0xffffffff


	//----- nvinfo : EIATTR_COOP_GROUP_INSTR_OFFSETS
	.align		4
.L_23:
        /*00bc*/ 	.byte	0x04, 0x28
        /*00be*/ 	.short	(.L_25 - .L_24)


	//   ....[0]....
.L_24:
        /*00c0*/ 	.word	0x000006f0


	//   ....[1]....
        /*00c4*/ 	.word	0x00000740


	//   ....[2]....
        /*00c8*/ 	.word	0x00000840


	//   ....[3]....
        /*00cc*/ 	.word	0x000008a0


	//   ....[4]....
        /*00d0*/ 	.word	0x00000980


	//   ....[5]....
        /*00d4*/ 	.word	0x000009d0


	//   ....[6]....
        /*00d8*/ 	.word	0x00000ac0


	//   ....[7]....
        /*00dc*/ 	.word	0x00000b20


	//   ....[8]....
        /*00e0*/ 	.word	0x00000bf0


	//   ....[9]....
        /*00e4*/ 	.word	0x00000c50


	//   ....[10]....
        /*00e8*/ 	.word	0x00000d80


	//   ....[11]....
        /*00ec*/ 	.word	0x00000d90


	//   ....[12]....
        /*00f0*/ 	.word	0x00000da0


	//   ....[13]....
        /*00f4*/ 	.word	0x00000de0


	//   ....[14]....
        /*00f8*/ 	.word	0x00000ef0


	//   ....[15]....
        /*00fc*/ 	.word	0x00000f80


	//   ....[16]....
        /*0100*/ 	.word	0x00000fa0


	//   ....[17]....
        /*0104*/ 	.word	0x00001030


	//   ....[18]....
        /*0108*/ 	.word	0x000010a0


	//   ....[19]....
        /*010c*/ 	.word	0x000010f0


	//   ....[20]....
        /*0110*/ 	.word	0x000011c0


	//   ....[21]....
        /*0114*/ 	.word	0x00001210


	//----- nvinfo : EIATTR_EXIT_INSTR_OFFSETS
	.align		4
.L_25:
        /*0118*/ 	.byte	0x04, 0x1c
        /*011a*/ 	.short	(.L_27 - .L_26)


	//   ....[0]....
.L_26:
        /*011c*/ 	.word	0x00001740


	//   ....[1]....
        /*0120*/ 	.word	0x00001760


	//----- nvinfo : EIATTR_REQNTID
	.align		4
.L_27:
        /*0124*/ 	.byte	0x04, 0x10
        /*0126*/ 	.short	(.L_29 - .L_28)
.L_28:
        /*0128*/ 	.word	0x00000200
        /*012c*/ 	.word	0x00000001
        /*0130*/ 	.word	0x00000001


	//----- nvinfo : EIATTR_CBANK_PARAM_SIZE
	.align		4
.L_29:
        /*0134*/ 	.byte	0x03, 0x19
        /*0136*/ 	.short	0x0020


	//----- nvinfo : EIATTR_PARAM_CBANK
	.align		4
        /*0138*/ 	.byte	0x04, 0x0a
        /*013a*/ 	.short	(.L_31 - .L_30)
	.align		4
.L_30:
        /*013c*/ 	.word	index@(.nv.constant0.triton_red_fused_add_div_sqrt_sub_var_mean_41)
        /*0140*/ 	.short	0x0210
        /*0142*/ 	.short	0x0020


	//----- nvinfo : EIATTR_SW_WAR
	.align		4
.L_31:
        /*0144*/ 	.byte	0x04, 0x36
        /*0146*/ 	.short	(.L_33 - .L_32)
.L_32:
        /*0148*/ 	.word	0x00000008
.L_33:


//--------------------- .nv.callgraph             --------------------------
	.section	.nv.callgraph,"",@"SHT_CUDA_CALLGRAPH"
	.align	4
	.sectionentsize	8
	.align		4
        /*0000*/ 	.word	0x00000000
	.align		4
        /*0004*/ 	.word	0xffffffff
	.align		4
        /*0008*/ 	.word	0x00000000
	.align		4
        /*000c*/ 	.word	0xfffffffe
	.align		4
        /*0010*/ 	.word	0x00000000
	.align		4
        /*0014*/ 	.word	0xfffffffd
	.align		4
        /*0018*/ 	.word	0x00000000
	.align		4
        /*001c*/ 	.word	0xfffffffc


//--------------------- .nv.constant4             --------------------------
	.section	.nv.constant4,"a",@progbits
	.align	8
	.align		8
.nv.constant4:
        /*0000*/ 	.dword	_$_str
	.align		8
        /*0008*/ 	.dword	_$_str_$_2


//--------------------- .text.triton_red_fused_add_div_sqrt_sub_var_mean_41 --------------------------
	.section	.text.triton_red_fused_add_div_sqrt_sub_var_mean_41,"ax",@progbits
	.sectionflags	@"SHF_BARRIERS=1"
	.align	128
        .global         triton_red_fused_add_div_sqrt_sub_var_mean_41
        .type           triton_red_fused_add_div_sqrt_sub_var_mean_41,@function
        .size           triton_red_fused_add_div_sqrt_sub_var_mean_41,(.L_x_2 - triton_red_fused_add_div_sqrt_sub_var_mean_41)
        .other          triton_red_fused_add_div_sqrt_sub_var_mean_41,@"STO_CUDA_ENTRY STV_DEFAULT"
triton_red_fused_add_div_sqrt_sub_var_mean_41:
.text.triton_red_fused_add_div_sqrt_sub_var_mean_41:
[----:B------:R-:W0:Y:S02]  /*0000*/  LDC R1, c[0x0][0x28] ;  /* 0x00000a00ff017b82 */ /* 0x000e240000000800 */
[----:B------:R-:W1:Y:S01]  /*0010*/  S2R R20, SR_TID.X ;  /* 0x0000000000147919 */ /* 0x000e620000002100 */
[----:B------:R-:W2:Y:S01]  /*0020*/  LDC.64 R12, c[0x0][0x218] ;  /* 0x00008600ff0c7b82 */ /* 0x000ea20000000a00 */
[----:B------:R-:W-:Y:S02]  /*0030*/  CS2R R4, SRZ ;  /* 0x0000000000047805 */ /* 0x000fe4000001ff00 */
[----:B------:R-:W-:Y:S01]  /*0040*/  CS2R R6, SRZ ;  /* 0x0000000000067805 */ /* 0x000fe2000001ff00 */
[----:B------:R-:W3:Y:S01]  /*0050*/  S2R R14, SR_CTAID.X ;  /* 0x00000000000e7919 */ /* 0x000ee20000002500 */
[----:B------:R-:W-:Y:S01]  /*0060*/  ULDC.64 UR6, c[0x0][0x208] ;  /* 0x0000820000067ab9 */ /* 0x000fe20000000a00 */
[----:B------:R-:W-:Y:S02]  /*0070*/  CS2R R8, SRZ ;  /* 0x0000000000087805 */ /* 0x000fe4000001ff00 */
[----:B------:R-:W-:Y:S02]  /*0080*/  CS2R R10, SRZ ;  /* 0x00000000000a7805 */ /* 0x000fe4000001ff00 */
[----:B-1----:R-:W-:-:S04]  /*0090*/  SHF.L.U32 R16, R20, 0x2, RZ ;  /* 0x0000000214107819 */ /* 0x002fc800000006ff */
[----:B------:R-:W-:Y:S02]  /*00a0*/  LOP3.LUT R3, R16, 0x7fc, RZ, 0xc0, !PT ;  /* 0x000007fc10037812 */ /* 0x000fe400078ec0ff */
[C---:B---3--:R-:W-:Y:S02]  /*00b0*/  ISETP.GE.AND P1, PT, R14.reuse, 0x400, PT ;  /* 0x000004000e00780c */ /* 0x048fe40003f26270 */
[----:B------:R-:W-:-:S05]  /*00c0*/  LEA R3, R14, R3, 0xc ;  /* 0x000000030e037211 */ /* 0x000fca00078e60ff */
[----:B--2---:R-:W-:-:S06]  /*00d0*/  IMAD.WIDE R12, R3, 0x4, R12 ;  /* 0x00000004030c7825 */ /* 0x004fcc00078e020c */
[----:B------:R-:W2:Y:S04]  /*00e0*/  @!P1 LDG.E.EL.128 R4, desc[UR6][R12.64] ;  /* 0x000000060c049981 */ /* 0x000ea8000c2e1d00 */
[----:B------:R-:W3:Y:S01]  /*00f0*/  @!P1 LDG.E.EL.128 R8, desc[UR6][R12.64+0x2000] ;  /* 0x002000060c089981 */ /* 0x000ee2000c2e1d00 */
[----:B------:R-:W-:Y:S01]  /*0100*/  HFMA2.MMA R19, -RZ, RZ, 2, 0 ;  /* 0x40000000ff137435 */ /* 0x000fe200000001ff */
[----:B------:R-:W1:Y:S01]  /*0110*/  S2UR UR5, SR_CgaCtaId ;  /* 0x00000000000579c3 */ /* 0x000e620000008800 */
[----:B------:R-:W-:-:S08]  /*0120*/  UMOV UR4, 0x400 ;  /* 0x0000040000047882 */ /* 0x000fd00000000000 */
[----:B------:R-:W-:-:S06]  /*0130*/  FSEL R19, R19, 1, !P1 ;  /* 0x3f80000013137808 */ /* 0x000fcc0004800000 */
[----:B------:R-:W4:Y:S01]  /*0140*/  MUFU.RCP R19, R19 ;  /* 0x0000001300137308 */ /* 0x000f220000001000 */
[----:B-1----:R-:W-:Y:S01]  /*0150*/  UPRMT UR4, UR5, 0x654, UR4 ;  /* 0x0000065405047896 */ /* 0x002fe20008000004 */
[----:B--2---:R-:W-:Y:S02]  /*0160*/  SEL R5, R5, RZ, !P1 ;  /* 0x000000ff05057207 */ /* 0x004fe40004800000 */
[----:B------:R-:W-:Y:S02]  /*0170*/  SEL R4, R4, RZ, !P1 ;  /* 0x000000ff04047207 */ /* 0x000fe40004800000 */
[----:B---3--:R-:W-:Y:S02]  /*0180*/  SEL R9, R9, RZ, !P1 ;  /* 0x000000ff09097207 */ /* 0x008fe40004800000 */
[----:B------:R-:W-:Y:S02]  /*0190*/  FSEL R23, R5, RZ, !P1 ;  /* 0x000000ff05177208 */ /* 0x000fe40004800000 */
[----:B------:R-:W-:-:S02]  /*01a0*/  SEL R22, R8, RZ, !P1 ;  /* 0x000000ff08167207 */ /* 0x000fc40004800000 */
[----:B------:R-:W-:Y:S01]  /*01b0*/  FSEL R21, R4, RZ, !P1 ;  /* 0x000000ff04157208 */ /* 0x000fe20004800000 */
[----:B------:R-:W-:Y:S01]  /*01c0*/  FADD R2, -R23, R9 ;  /* 0x0000000917027221 */ /* 0x000fe20000000100 */
[----:B------:R-:W-:Y:S02]  /*01d0*/  FSEL R4, RZ, 4, P1 ;  /* 0x40800000ff047808 */ /* 0x000fe40000800000 */
[----:B------:R-:W-:Y:S01]  /*01e0*/  SEL R6, R6, RZ, !P1 ;  /* 0x000000ff06067207 */ /* 0x000fe20004800000 */
[----:B------:R-:W-:Y:S01]  /*01f0*/  FADD R0, -R21, R22 ;  /* 0x0000001615007221 */ /* 0x000fe20000000100 */
[-C--:B----4-:R-:W-:Y:S01]  /*0200*/  FFMA R8, R2, R19.reuse, R23 ;  /* 0x0000001302087223 */ /* 0x090fe20000000017 */
[C---:B------:R-:W-:Y:S01]  /*0210*/  FMUL R25, R4.reuse, 16777216 ;  /* 0x4b80000004197820 */ /* 0x040fe20000400000 */
[----:B------:R-:W-:Y:S01]  /*0220*/  FSETP.GEU.AND P0, PT, R4, 1.175494350822287508e-38, PT ;  /* 0x008000000400780b */ /* 0x000fe20003f0e000 */
[----:B------:R-:W-:Y:S01]  /*0230*/  FFMA R5, R0, R19, R21 ;  /* 0x0000001300057223 */ /* 0x000fe20000000015 */
[----:B------:R-:W-:Y:S01]  /*0240*/  FADD R23, R9, -R8 ;  /* 0x8000000809177221 */ /* 0x000fe20000000000 */
[----:B------:R-:W-:-:S02]  /*0250*/  FSEL R29, R6, RZ, !P1 ;  /* 0x000000ff061d7208 */ /* 0x000fc40004800000 */
[----:B------:R-:W-:Y:S01]  /*0260*/  FADD R21, R22, -R5 ;  /* 0x8000000516157221 */ /* 0x000fe20000000000 */
[----:B------:R-:W-:Y:S01]  /*0270*/  FFMA R26, R2, R23, RZ ;  /* 0x00000017021a7223 */ /* 0x000fe200000000ff */
[----:B------:R-:W-:Y:S02]  /*0280*/  FSEL R2, RZ, 6, P1 ;  /* 0x40c00000ff027808 */ /* 0x000fe40000800000 */
[----:B------:R-:W-:Y:S01]  /*0290*/  FSEL R23, R25, R4, !P0 ;  /* 0x0000000419177208 */ /* 0x000fe20004000000 */
[----:B------:R-:W-:Y:S01]  /*02a0*/  FFMA R9, R0, R21, RZ ;  /* 0x0000001500097223 */ /* 0x000fe200000000ff */
[----:B------:R-:W-:Y:S01]  /*02b0*/  SEL R21, R10, RZ, !P1 ;  /* 0x000000ff0a157207 */ /* 0x000fe20004800000 */
[C---:B------:R-:W-:Y:S01]  /*02c0*/  FMUL R25, R2.reuse, 16777216 ;  /* 0x4b80000002197820 */ /* 0x040fe20000400000 */
[----:B------:R-:W-:Y:S01]  /*02d0*/  FSETP.GEU.AND P2, PT, R2, 1.175494350822287508e-38, PT ;  /* 0x008000000200780b */ /* 0x000fe20003f4e000 */
[----:B------:R-:W-:Y:S01]  /*02e0*/  FADD R9, R9, R26 ;  /* 0x0000001a09097221 */ /* 0x000fe20000000000 */
[----:B------:R-:W1:Y:S01]  /*02f0*/  MUFU.RCP R23, R23 ;  /* 0x0000001700177308 */ /* 0x000e620000001000 */
[----:B------:R-:W-:Y:S01]  /*0300*/  FSEL R10, RZ, 2, P1 ;  /* 0x40000000ff0a7808 */ /* 0x000fe20000800000 */
[----:B------:R-:W-:Y:S01]  /*0310*/  FADD R0, -R29, R21 ;  /* 0x000000151d007221 */ /* 0x000fe20000000100 */
[----:B------:R-:W-:-:S02]  /*0320*/  FSEL R27, R25, R2, !P2 ;  /* 0x00000002191b7208 */ /* 0x000fc40005000000 */
[----:B------:R-:W-:Y:S01]  /*0330*/  SEL R7, R7, RZ, !P1 ;  /* 0x000000ff07077207 */ /* 0x000fe20004800000 */
[----:B------:R-:W-:Y:S01]  /*0340*/  FMUL R25, R10, 16777216 ;  /* 0x4b8000000a197820 */ /* 0x000fe20000400000 */
[C---:B------:R-:W-:Y:S01]  /*0350*/  FFMA R6, R0.reuse, R19, R29 ;  /* 0x0000001300067223 */ /* 0x040fe2000000001d */
[----:B------:R-:W2:Y:S01]  /*0360*/  MUFU.RCP R22, R27 ;  /* 0x0000001b00167308 */ /* 0x000ea20000001000 */
[----:B------:R-:W-:Y:S02]  /*0370*/  FSEL R26, R5, RZ, !P1 ;  /* 0x000000ff051a7208 */ /* 0x000fe40004800000 */
[----:B------:R-:W-:Y:S01]  /*0380*/  FADD R21, R21, -R6 ;  /* 0x8000000615157221 */ /* 0x000fe20000000000 */
[CC--:B------:R-:W-:Y:S02]  /*0390*/  FSEL R24, R25.reuse, R10.reuse, !P0 ;  /* 0x0000000a19187208 */ /* 0x0c0fe40004000000 */
[----:B------:R-:W-:Y:S01]  /*03a0*/  FSEL R29, R25, R10, !P2 ;  /* 0x0000000a191d7208 */ /* 0x000fe20005000000 */
[----:B------:R-:W-:Y:S01]  /*03b0*/  FFMA R21, R0, R21, RZ ;  /* 0x0000001500157223 */ /* 0x000fe200000000ff */
[----:B------:R-:W-:Y:S01]  /*03c0*/  FSEL R6, R6, RZ, !P1 ;  /* 0x000000ff06067208 */ /* 0x000fe20004800000 */
[----:B-1----:R-:W-:Y:S01]  /*03d0*/  FMUL R0, R23, R24 ;  /* 0x0000001817007220 */ /* 0x002fe20000400000 */
[----:B------:R-:W-:-:S02]  /*03e0*/  FSEL R23, RZ, 8, P1 ;  /* 0x41000000ff177808 */ /* 0x000fc40000800000 */
[----:B------:R-:W-:Y:S02]  /*03f0*/  FSEL R21, R21, RZ, !P1 ;  /* 0x000000ff15157208 */ /* 0x000fe40004800000 */
[C---:B------:R-:W-:Y:S01]  /*0400*/  FSETP.GEU.AND P0, PT, R23.reuse, 1.175494350822287508e-38, PT ;  /* 0x008000001700780b */ /* 0x040fe20003f0e000 */
[C---:B------:R-:W-:Y:S01]  /*0410*/  FMUL R24, R23.reuse, 16777216 ;  /* 0x4b80000017187820 */ /* 0x040fe20000400000 */
[----:B--2---:R-:W-:Y:S01]  /*0420*/  FMUL R22, R22, R29 ;  /* 0x0000001d16167220 */ /* 0x004fe20000400000 */
[----:B------:R-:W-:Y:S02]  /*0430*/  FSETP.NEU.AND P2, PT, R23, RZ, PT ;  /* 0x000000ff1700720b */ /* 0x000fe40003f4d000 */
[----:B------:R-:W-:Y:S02]  /*0440*/  FSEL R25, R25, R10, !P0 ;  /* 0x0000000a19197208 */ /* 0x000fe40004000000 */
[----:B------:R-:W-:Y:S02]  /*0450*/  FSEL R28, R24, R23, !P0 ;  /* 0x00000017181c7208 */ /* 0x000fe40004000000 */
[----:B------:R-:W-:-:S02]  /*0460*/  FSETP.NEU.AND P0, PT, R4, RZ, PT ;  /* 0x000000ff0400720b */ /* 0x000fc40003f0d000 */
[----:B------:R-:W1:Y:S02]  /*0470*/  MUFU.RCP R24, R28 ;  /* 0x0000001c00187308 */ /* 0x000e640000001000 */
[----:B------:R-:W-:Y:S02]  /*0480*/  FSEL R5, R0, RZ, P0 ;  /* 0x000000ff00057208 */ /* 0x000fe40000000000 */
[----:B------:R-:W-:-:S04]  /*0490*/  FSETP.NEU.AND P0, PT, R2, RZ, PT ;  /* 0x000000ff0200720b */ /* 0x000fc80003f0d000 */
[----:B------:R-:W-:Y:S01]  /*04a0*/  FSEL R22, R22, RZ, P0 ;  /* 0x000000ff16167208 */ /* 0x000fe20000000000 */
[----:B-1----:R-:W-:Y:S01]  /*04b0*/  FMUL R24, R24, R25 ;  /* 0x0000001918187220 */ /* 0x002fe20000400000 */
[----:B------:R-:W-:Y:S02]  /*04c0*/  FSEL R25, R8, RZ, !P1 ;  /* 0x000000ff08197208 */ /* 0x000fe40004800000 */
[----:B------:R-:W-:Y:S02]  /*04d0*/  SEL R8, R11, RZ, !P1 ;  /* 0x000000ff0b087207 */ /* 0x000fe40004800000 */
[----:B------:R-:W-:Y:S01]  /*04e0*/  FSEL R11, R7, RZ, !P1 ;  /* 0x000000ff070b7208 */ /* 0x000fe20004800000 */
[----:B------:R-:W-:Y:S01]  /*04f0*/  FADD R25, -R26, R25 ;  /* 0x000000191a197221 */ /* 0x000fe20000000100 */
[----:B------:R-:W-:-:S03]  /*0500*/  FSEL R24, R24, RZ, P2 ;  /* 0x000000ff18187208 */ /* 0x000fc60001000000 */
[----:B------:R-:W-:Y:S01]  /*0510*/  FADD R0, -R11, R8 ;  /* 0x000000080b007221 */ /* 0x000fe20000000100 */
[C---:B------:R-:W-:Y:S01]  /*0520*/  FFMA R7, R25.reuse, R5, R26 ;  /* 0x0000000519077223 */ /* 0x040fe2000000001a */
[----:B------:R-:W-:Y:S02]  /*0530*/  FMUL R25, R25, R25 ;  /* 0x0000001919197220 */ /* 0x000fe40000400000 */
[----:B------:R-:W-:Y:S02]  /*0540*/  FFMA R19, R0, R19, R11 ;  /* 0x0000001300137223 */ /* 0x000fe4000000000b */
[----:B------:R-:W-:Y:S01]  /*0550*/  FMUL R25, R10, R25 ;  /* 0x000000190a197220 */ /* 0x000fe20000400000 */
[----:B------:R-:W-:Y:S01]  /*0560*/  FADD R10, R6, -R7 ;  /* 0x80000007060a7221 */ /* 0x000fe20000000000 */
[----:B------:R-:W-:Y:S01]  /*0570*/  FADD R11, R8, -R19 ;  /* 0x80000013080b7221 */ /* 0x000fe20000000000 */
[----:B------:R-:W-:Y:S02]  /*0580*/  FSEL R8, R9, RZ, !P1 ;  /* 0x000000ff09087208 */ /* 0x000fe40004800000 */
[----:B------:R-:W-:Y:S01]  /*0590*/  FFMA R7, R10, R22, R7 ;  /* 0x000000160a077223 */ /* 0x000fe20000000007 */
[----:B------:R-:W-:Y:S01]  /*05a0*/  FFMA R6, R0, R11, RZ ;  /* 0x0000000b00067223 */ /* 0x000fe200000000ff */
[----:B------:R-:W-:Y:S01]  /*05b0*/  FADD R0, R23, R23 ;  /* 0x0000001717007221 */ /* 0x000fe20000000000 */
[----:B------:R-:W-:Y:S01]  /*05c0*/  FFMA R8, R5, R25, R8 ;  /* 0x0000001905087223 */ /* 0x000fe20000000008 */
[----:B------:R-:W-:-:S02]  /*05d0*/  FMUL R5, R10, R10 ;  /* 0x0000000a0a057220 */ /* 0x000fc40000400000 */
[----:B------:R-:W-:Y:S01]  /*05e0*/  FSEL R6, R6, RZ, !P1 ;  /* 0x000000ff06067208 */ /* 0x000fe20004800000 */
[----:B------:R-:W-:Y:S01]  /*05f0*/  FADD R21, R21, R8 ;  /* 0x0000000815157221 */ /* 0x000fe20000000000 */
[----:B------:R-:W-:Y:S01]  /*0600*/  FSETP.GEU.AND P3, PT, |R0|, 1.175494350822287508e-38, PT ;  /* 0x008000000000780b */ /* 0x000fe20003f6e200 */
[----:B------:R-:W-:Y:S01]  /*0610*/  FMUL R8, R4, R5 ;  /* 0x0000000504087220 */ /* 0x000fe20000400000 */
[----:B------:R-:W-:Y:S01]  /*0620*/  FSEL R4, R19, RZ, !P1 ;  /* 0x000000ff13047208 */ /* 0x000fe20004800000 */
[C---:B------:R-:W-:Y:S01]  /*0630*/  FMUL R5, R0.reuse, 0.25 ;  /* 0x3e80000000057820 */ /* 0x040fe20000400000 */
[----:B------:R-:W-:Y:S01]  /*0640*/  FSETP.GT.AND P0, PT, |R0|, 8.50705917302346158658e+37, PT ;  /* 0x7e8000000000780b */ /* 0x000fe20003f04200 */
[----:B------:R-:W-:Y:S01]  /*0650*/  FFMA R21, R22, R8, R21 ;  /* 0x0000000816157223 */ /* 0x000fe20000000015 */
[----:B------:R-:W-:Y:S01]  /*0660*/  FSETP.NEU.AND P2, PT, R0, RZ, PT ;  /* 0x000000ff0000720b */ /* 0x000fe20003f4d000 */
[----:B------:R-:W-:Y:S01]  /*0670*/  FADD R4, R4, -R7 ;  /* 0x8000000704047221 */ /* 0x000fe20000000000 */
[----:B------:R-:W-:Y:S01]  /*0680*/  FSEL R8, R5, R0, P0 ;  /* 0x0000000005087208 */ /* 0x000fe20000000000 */
[----:B------:R-:W-:-:S02]  /*0690*/  FADD R21, R6, R21 ;  /* 0x0000001506157221 */ /* 0x000fc40000000000 */
[C---:B------:R-:W-:Y:S01]  /*06a0*/  FMUL R9, R4.reuse, R4 ;  /* 0x0000000404097220 */ /* 0x040fe20000400000 */
[----:B------:R-:W-:Y:S01]  /*06b0*/  FFMA R7, R4, R24, R7 ;  /* 0x0000001804077223 */ /* 0x000fe20000000007 */
[----:B------:R-:W-:Y:S02]  /*06c0*/  @!P3 FMUL R8, R8, 16777216 ;  /* 0x4b8000000808b820 */ /* 0x000fe40000400000 */
[----:B------:R-:W-:Y:S01]  /*06d0*/  FMUL R9, R2, R9 ;  /* 0x0000000902097220 */ /* 0x000fe20000400000 */
[----:B------:R-:W-:Y:S01]  /*06e0*/  FMUL R2, R23, 0.25 ;  /* 0x3e80000017027820 */ /* 0x000fe20000400000 */
[----:B------:R-:W1:Y:S02]  /*06f0*/  SHFL.BFLY PT, R4, R7, 0x10, 0x1f ;  /* 0x0e001f0007047f89 */ /* 0x000e6400000e0000 */
[----:B------:R-:W2:Y:S01]  /*0700*/  MUFU.RCP R8, R8 ;  /* 0x0000000800087308 */ /* 0x000ea20000001000 */
[----:B------:R-:W-:Y:S01]  /*0710*/  FFMA R21, R24, R9, R21 ;  /* 0x0000000918157223 */ /* 0x000fe20000000015 */
[----:B------:R-:W-:Y:S01]  /*0720*/  FSEL R9, R2, R23, P0 ;  /* 0x0000001702097208 */ /* 0x000fe20000000000 */
[----:B------:R-:W-:-:S03]  /*0730*/  FADD R2, R0, R0 ;  /* 0x0000000000027221 */ /* 0x000fc60000000000 */
[----:B------:R-:W3:Y:S01]  /*0740*/  SHFL.BFLY PT, R6, R21, 0x10, 0x1f ;  /* 0x0e001f0015067f89 */ /* 0x000ee200000e0000 */
[----:B------:R-:W-:Y:S01]  /*0750*/  @!P3 FMUL R9, R9, 16777216 ;  /* 0x4b8000000909b820 */ /* 0x000fe20000400000 */
[C---:B------:R-:W-:Y:S02]  /*0760*/  FSETP.GEU.AND P3, PT, |R2|.reuse, 1.175494350822287508e-38, PT ;  /* 0x008000000200780b */ /* 0x040fe40003f6e200 */
[----:B------:R-:W-:Y:S01]  /*0770*/  FSETP.GT.AND P0, PT, |R2|, 8.50705917302346158658e+37, PT ;  /* 0x7e8000000200780b */ /* 0x000fe20003f04200 */
[----:B--2---:R-:W-:Y:S01]  /*0780*/  FMUL R10, R8, R9 ;  /* 0x00000009080a7220 */ /* 0x004fe20000400000 */
[----:B------:R-:W-:-:S04]  /*0790*/  FMUL R9, R2, 0.25 ;  /* 0x3e80000002097820 */ /* 0x000fc80000400000 */
[----:B------:R-:W-:Y:S01]  /*07a0*/  FSEL R10, R10, RZ, P2 ;  /* 0x000000ff0a0a7208 */ /* 0x000fe20001000000 */
[----:B-1----:R-:W-:Y:S01]  /*07b0*/  FADD R4, -R7, R4 ;  /* 0x0000000407047221 */ /* 0x002fe20000000100 */
[----:B------:R-:W-:Y:S02]  /*07c0*/  FSEL R19, R9, R2, P0 ;  /* 0x0000000209137208 */ /* 0x000fe40000000000 */
[----:B------:R-:W-:Y:S01]  /*07d0*/  FSETP.NEU.AND P2, PT, R2, RZ, PT ;  /* 0x000000ff0200720b */ /* 0x000fe20003f4d000 */
[C---:B------:R-:W-:Y:S01]  /*07e0*/  FMUL R8, R4.reuse, R4 ;  /* 0x0000000404087220 */ /* 0x040fe20000400000 */
[----:B------:R-:W-:Y:S01]  /*07f0*/  FFMA R7, R4, R10, R7 ;  /* 0x0000000a04077223 */ /* 0x000fe20000000007 */
[----:B------:R-:W-:Y:S01]  /*0800*/  @!P3 FMUL R19, R19, 16777216 ;  /* 0x4b8000001313b820 */ /* 0x000fe20000400000 */
[----:B------:R-:W-:Y:S01]  /*0810*/  FADD R4, R2, R2 ;  /* 0x0000000202047221 */ /* 0x000fe20000000000 */
[----:B------:R-:W-:Y:S01]  /*0820*/  FMUL R8, R23, R8 ;  /* 0x0000000817087220 */ /* 0x000fe20000400000 */
[----:B---3--:R-:W-:-:S02]  /*0830*/  FADD R21, R21, R6 ;  /* 0x0000000615157221 */ /* 0x008fc40000000000 */
[----:B------:R-:W1:Y:S01]  /*0840*/  SHFL.BFLY PT, R6, R7, 0x8, 0x1f ;  /* 0x0d001f0007067f89 */ /* 0x000e6200000e0000 */
[----:B------:R-:W2:Y:S01]  /*0850*/  MUFU.RCP R19, R19 ;  /* 0x0000001300137308 */ /* 0x000ea20000001000 */
[----:B------:R-:W-:Y:S01]  /*0860*/  FFMA R8, R10, R8, R21 ;  /* 0x000000080a087223 */ /* 0x000fe20000000015 */
[----:B------:R-:W-:Y:S01]  /*0870*/  FSEL R10, R5, R0, P0 ;  /* 0x00000000050a7208 */ /* 0x000fe20000000000 */
[C---:B------:R-:W-:Y:S01]  /*0880*/  FMUL R5, R4.reuse, 0.25 ;  /* 0x3e80000004057820 */ /* 0x040fe20000400000 */
[----:B------:R-:W-:Y:S02]  /*0890*/  FSETP.GT.AND P0, PT, |R4|, 8.50705917302346158658e+37, PT ;  /* 0x7e8000000400780b */ /* 0x000fe40003f04200 */
[----:B------:R-:W3:Y:S01]  /*08a0*/  SHFL.BFLY PT, R11, R8, 0x8, 0x1f ;  /* 0x0d001f00080b7f89 */ /* 0x000ee200000e0000 */
[----:B------:R-:W-:Y:S01]  /*08b0*/  @!P3 FMUL R10, R10, 16777216 ;  /* 0x4b8000000a0ab820 */ /* 0x000fe20000400000 */
[----:B------:R-:W-:Y:S02]  /*08c0*/  FSETP.GEU.AND P3, PT, |R4|, 1.175494350822287508e-38, PT ;  /* 0x008000000400780b */ /* 0x000fe40003f6e200 */
[----:B------:R-:W-:Y:S01]  /*08d0*/  FSEL R21, R5, R4, P0 ;  /* 0x0000000405157208 */ /* 0x000fe20000000000 */
[----:B--2---:R-:W-:-:S05]  /*08e0*/  FMUL R10, R19, R10 ;  /* 0x0000000a130a7220 */ /* 0x004fca0000400000 */
[----:B------:R-:W-:-:S05]  /*08f0*/  FSEL R10, R10, RZ, P2 ;  /* 0x000000ff0a0a7208 */ /* 0x000fca0001000000 */
[----:B------:R-:W-:Y:S01]  /*0900*/  @!P3 FMUL R21, R21, 16777216 ;  /* 0x4b8000001515b820 */ /* 0x000fe20000400000 */
[----:B-1----:R-:W-:-:S04]  /*0910*/  FADD R6, -R7, R6 ;  /* 0x0000000607067221 */ /* 0x002fc80000000100 */
[C---:B------:R-:W-:Y:S01]  /*0920*/  FMUL R19, R6.reuse, R6 ;  /* 0x0000000606137220 */ /* 0x040fe20000400000 */
[----:B------:R-:W-:Y:S01]  /*0930*/  FFMA R7, R6, R10, R7 ;  /* 0x0000000a06077223 */ /* 0x000fe20000000007 */
[----:B------:R-:W1:Y:S01]  /*0940*/  MUFU.RCP R21, R21 ;  /* 0x0000001500157308 */ /* 0x000e620000001000 */
[----:B---3--:R-:W-:Y:S01]  /*0950*/  FADD R11, R8, R11 ;  /* 0x0000000b080b7221 */ /* 0x008fe20000000000 */
[----:B------:R-:W-:Y:S01]  /*0960*/  FMUL R19, R0, R19 ;  /* 0x0000001300137220 */ /* 0x000fe20000400000 */
[----:B------:R-:W-:Y:S01]  /*0970*/  FADD R0, R4, R4 ;  /* 0x0000000404007221 */ /* 0x000fe20000000000 */
[----:B------:R-:W2:Y:S02]  /*0980*/  SHFL.BFLY PT, R6, R7, 0x4, 0x1f ;  /* 0x0c801f0007067f89 */ /* 0x000ea400000e0000 */
[----:B------:R-:W-:Y:S01]  /*0990*/  FFMA R11, R10, R19, R11 ;  /* 0x000000130a0b7223 */ /* 0x000fe2000000000b */
[----:B------:R-:W-:Y:S01]  /*09a0*/  FSEL R10, R9, R2, P0 ;  /* 0x00000002090a7208 */ /* 0x000fe20000000000 */
[----:B------:R-:W-:Y:S01]  /*09b0*/  FMUL R9, R0, 0.25 ;  /* 0x3e80000000097820 */ /* 0x000fe20000400000 */
[----:B------:R-:W-:-:S02]  /*09c0*/  FSETP.NEU.AND P0, PT, R4, RZ, PT ;  /* 0x000000ff0400720b */ /* 0x000fc40003f0d000 */
[----:B------:R-:W3:Y:S01]  /*09d0*/  SHFL.BFLY PT, R8, R11, 0x4, 0x1f ;  /* 0x0c801f000b087f89 */ /* 0x000ee200000e0000 */
[----:B------:R-:W-:Y:S01]  /*09e0*/  @!P3 FMUL R10, R10, 16777216 ;  /* 0x4b8000000a0ab820 */ /* 0x000fe20000400000 */
[----:B------:R-:W-:Y:S02]  /*09f0*/  FSETP.GEU.AND P2, PT, |R0|, 1.175494350822287508e-38, PT ;  /* 0x008000000000780b */ /* 0x000fe40003f4e200 */
[----:B------:R-:W-:Y:S01]  /*0a00*/  ISETP.GE.AND P3, PT, R20, 0x10, PT ;  /* 0x000000101400780c */ /* 0x000fe20003f66270 */
[----:B-1----:R-:W-:-:S05]  /*0a10*/  FMUL R10, R21, R10 ;  /* 0x0000000a150a7220 */ /* 0x002fca0000400000 */
[----:B------:R-:W-:Y:S02]  /*0a20*/  FSEL R10, R10, RZ, P0 ;  /* 0x000000ff0a0a7208 */ /* 0x000fe40000000000 */
[----:B------:R-:W-:-:S04]  /*0a30*/  FSETP.GT.AND P0, PT, |R0|, 8.50705917302346158658e+37, PT ;  /* 0x7e8000000000780b */ /* 0x000fc80003f04200 */
[----:B------:R-:W-:Y:S01]  /*0a40*/  FSEL R21, R9, R0, P0 ;  /* 0x0000000009157208 */ /* 0x000fe20000000000 */
[----:B--2---:R-:W-:-:S04]  /*0a50*/  FADD R6, -R7, R6 ;  /* 0x0000000607067221 */ /* 0x004fc80000000100 */
[C---:B------:R-:W-:Y:S01]  /*0a60*/  FMUL R19, R6.reuse, R6 ;  /* 0x0000000606137220 */ /* 0x040fe20000400000 */
[----:B------:R-:W-:Y:S01]  /*0a70*/  FFMA R7, R6, R10, R7 ;  /* 0x0000000a06077223 */ /* 0x000fe20000000007 */
[----:B------:R-:W-:Y:S01]  /*0a80*/  @!P2 FMUL R21, R21, 16777216 ;  /* 0x4b8000001515a820 */ /* 0x000fe20000400000 */
[----:B---3--:R-:W-:Y:S01]  /*0a90*/  FADD R11, R11, R8 ;  /* 0x000000080b0b7221 */ /* 0x008fe20000000000 */
[----:B------:R-:W-:Y:S01]  /*0aa0*/  FMUL R19, R2, R19 ;  /* 0x0000001302137220 */ /* 0x000fe20000400000 */
[----:B------:R-:W-:Y:S01]  /*0ab0*/  FADD R2, R0, R0 ;  /* 0x0000000000027221 */ /* 0x000fe20000000000 */
[----:B------:R-:W1:Y:S02]  /*0ac0*/  SHFL.BFLY PT, R6, R7, 0x2, 0x1f ;  /* 0x0c401f0007067f89 */ /* 0x000e6400000e0000 */
[----:B------:R-:W-:Y:S01]  /*0ad0*/  FFMA R11, R10, R19, R11 ;  /* 0x000000130a0b7223 */ /* 0x000fe2000000000b */
[----:B------:R-:W2:Y:S01]  /*0ae0*/  MUFU.RCP R21, R21 ;  /* 0x0000001500157308 */ /* 0x000ea20000001000 */
[----:B------:R-:W-:Y:S01]  /*0af0*/  FSEL R10, R5, R4, P0 ;  /* 0x00000004050a7208 */ /* 0x000fe20000000000 */
[----:B------:R-:W-:Y:S01]  /*0b00*/  FMUL R19, R2, 0.25 ;  /* 0x3e80000002137820 */ /* 0x000fe20000400000 */
[----:B------:R-:W-:Y:S01]  /*0b10*/  FSETP.NEU.AND P0, PT, R0, RZ, PT ;  /* 0x000000ff0000720b */ /* 0x000fe20003f0d000 */
[----:B------:R-:W3:Y:S02]  /*0b20*/  SHFL.BFLY PT, R8, R11, 0x2, 0x1f ;  /* 0x0c401f000b087f89 */ /* 0x000ee400000e0000 */
[----:B------:R-:W-:Y:S01]  /*0b30*/  @!P2 FMUL R10, R10, 16777216 ;  /* 0x4b8000000a0aa820 */ /* 0x000fe20000400000 */
[----:B------:R-:W-:-:S03]  /*0b40*/  FSETP.GEU.AND P2, PT, |R2|, 1.175494350822287508e-38, PT ;  /* 0x008000000200780b */ /* 0x000fc60003f4e200 */
[----:B--2---:R-:W-:-:S05]  /*0b50*/  FMUL R10, R21, R10 ;  /* 0x0000000a150a7220 */ /* 0x004fca0000400000 */
[----:B------:R-:W-:Y:S01]  /*0b60*/  FSEL R10, R10, RZ, P0 ;  /* 0x000000ff0a0a7208 */ /* 0x000fe20000000000 */
[----:B-1----:R-:W-:Y:S01]  /*0b70*/  FADD R6, -R7, R6 ;  /* 0x0000000607067221 */ /* 0x002fe20000000100 */
[----:B------:R-:W-:-:S03]  /*0b80*/  FSETP.GT.AND P0, PT, |R2|, 8.50705917302346158658e+37, PT ;  /* 0x7e8000000200780b */ /* 0x000fc60003f04200 */
[C---:B------:R-:W-:Y:S01]  /*0b90*/  FMUL R5, R6.reuse, R6 ;  /* 0x0000000606057220 */ /* 0x040fe20000400000 */
[----:B------:R-:W-:Y:S01]  /*0ba0*/  FFMA R7, R6, R10, R7 ;  /* 0x0000000a06077223 */ /* 0x000fe20000000007 */
[----:B------:R-:W-:Y:S01]  /*0bb0*/  FSEL R19, R19, R2, P0 ;  /* 0x0000000213137208 */ /* 0x000fe20000000000 */
[----:B---3--:R-:W-:Y:S01]  /*0bc0*/  FADD R11, R11, R8 ;  /* 0x000000080b0b7221 */ /* 0x008fe20000000000 */
[----:B------:R-:W-:Y:S01]  /*0bd0*/  FMUL R5, R4, R5 ;  /* 0x0000000504057220 */ /* 0x000fe20000400000 */
[----:B------:R-:W-:Y:S01]  /*0be0*/  FSEL R8, R9, R0, P0 ;  /* 0x0000000009087208 */ /* 0x000fe20000000000 */
[----:B------:R-:W1:Y:S01]  /*0bf0*/  SHFL.BFLY PT, R4, R7, 0x1, 0x1f ;  /* 0x0c201f0007047f89 */ /* 0x000e6200000e0000 */
[----:B------:R-:W-:Y:S01]  /*0c00*/  @!P2 FMUL R19, R19, 16777216 ;  /* 0x4b8000001313a820 */ /* 0x000fe20000400000 */
[----:B------:R-:W-:Y:S01]  /*0c10*/  FFMA R5, R10, R5, R11 ;  /* 0x000000050a057223 */ /* 0x000fe2000000000b */
[----:B------:R-:W-:Y:S01]  /*0c20*/  FSETP.NEU.AND P0, PT, R2, RZ, PT ;  /* 0x000000ff0200720b */ /* 0x000fe20003f0d000 */
[----:B------:R-:W-:Y:S01]  /*0c30*/  @!P2 FMUL R8, R8, 16777216 ;  /* 0x4b8000000808a820 */ /* 0x000fe20000400000 */
[----:B------:R-:W-:-:S02]  /*0c40*/  LOP3.LUT P2, RZ, R20, 0x1f, RZ, 0xc0, !PT ;  /* 0x0000001f14ff7812 */ /* 0x000fc4000784c0ff */
[----:B------:R-:W2:Y:S01]  /*0c50*/  SHFL.BFLY PT, R6, R5, 0x1, 0x1f ;  /* 0x0c201f0005067f89 */ /* 0x000ea200000e0000 */
[----:B------:R-:W3:Y:S01]  /*0c60*/  MUFU.RCP R19, R19 ;  /* 0x0000001300137308 */ /* 0x000ee20000001000 */
[----:B------:R-:W-:-:S04]  /*0c70*/  SHF.R.U32.HI R10, RZ, 0x3, R20 ;  /* 0x00000003ff0a7819 */ /* 0x000fc80000011614 */
[----:B------:R-:W-:-:S05]  /*0c80*/  LOP3.LUT R11, R10, 0x3c, RZ, 0xc0, !PT ;  /* 0x0000003c0a0b7812 */ /* 0x000fca00078ec0ff */
[----:B------:R-:W-:Y:S01]  /*0c90*/  @!P2 STS [R11+UR4+0x80], R2 ;  /* 0x000080020b00a988 */ /* 0x000fe20008000804 */
[----:B---3--:R-:W-:Y:S01]  /*0ca0*/  FMUL R8, R19, R8 ;  /* 0x0000000813087220 */ /* 0x008fe20000400000 */
[----:B-1----:R-:W-:-:S04]  /*0cb0*/  FADD R4, -R7, R4 ;  /* 0x0000000407047221 */ /* 0x002fc80000000100 */
[----:B------:R-:W-:Y:S01]  /*0cc0*/  FMUL R9, R4, R4 ;  /* 0x0000000404097220 */ /* 0x000fe20000400000 */
[----:B------:R-:W-:Y:S01]  /*0cd0*/  FSEL R8, R8, RZ, P0 ;  /* 0x000000ff08087208 */ /* 0x000fe20000000000 */
[----:B--2---:R-:W-:Y:S02]  /*0ce0*/  FADD R5, R5, R6 ;  /* 0x0000000605057221 */ /* 0x004fe40000000000 */
[----:B------:R-:W-:Y:S02]  /*0cf0*/  FMUL R9, R0, R9 ;  /* 0x0000000900097220 */ /* 0x000fe40000400000 */
[----:B------:R-:W-:Y:S02]  /*0d00*/  FFMA R0, R4, R8, R7 ;  /* 0x0000000804007223 */ /* 0x000fe40000000007 */
[----:B------:R-:W-:-:S03]  /*0d10*/  FFMA R8, R8, R9, R5 ;  /* 0x0000000908087223 */ /* 0x000fc60000000005 */
[----:B------:R-:W-:Y:S04]  /*0d20*/  @!P2 STS [R11+UR4], R0 ;  /* 0x000000000b00a988 */ /* 0x000fe80008000804 */
[----:B------:R-:W-:Y:S01]  /*0d30*/  @!P2 STS [R11+UR4+0x40], R8 ;  /* 0x000040080b00a988 */ /* 0x000fe20008000804 */
[----:B------:R-:W-:Y:S06]  /*0d40*/  BAR.SYNC.DEFER_BLOCKING 0x0 ;  /* 0x0000000000007b1d */ /* 0x000fec0000010000 */
[----:B------:R-:W1:Y:S04]  /*0d50*/  @!P3 LDS R17, [R16+UR4+0x80] ;  /* 0x000080041011b984 */ /* 0x000e680008000800 */
[----:B------:R-:W2:Y:S04]  /*0d60*/  @!P3 LDS R15, [R16+UR4] ;  /* 0x00000004100fb984 */ /* 0x000ea80008000800 */
[----:B------:R-:W3:Y:S04]  /*0d70*/  @!P3 LDS R18, [R16+UR4+0x40] ;  /* 0x000040041012b984 */ /* 0x000ee80008000800 */
[----:B-1----:R-:W1:Y:S04]  /*0d80*/  SHFL.BFLY PT, R6, R17, 0x8, 0x1f ;  /* 0x0d001f0011067f89 */ /* 0x002e6800000e0000 */
[----:B--2---:R-:W2:Y:S04]  /*0d90*/  SHFL.BFLY PT, R2, R15, 0x8, 0x1f ;  /* 0x0d001f000f027f89 */ /* 0x004ea800000e0000 */
[----:B---3--:R-:W3:Y:S01]  /*0da0*/  SHFL.BFLY PT, R9, R18, 0x8, 0x1f ;  /* 0x0d001f0012097f89 */ /* 0x008ee200000e0000 */
[----:B-1----:R-:W-:-:S04]  /*0db0*/  FADD R4, R17, R6 ;  /* 0x0000000611047221 */ /* 0x002fc80000000000 */
[C---:B------:R-:W-:Y:S01]  /*0dc0*/  FMUL R7, R4.reuse, 0.25 ;  /* 0x3e80000004077820 */ /* 0x040fe20000400000 */
[C---:B------:R-:W-:Y:S01]  /*0dd0*/  FSETP.GEU.AND P2, PT, |R4|.reuse, 1.175494350822287508e-38, PT ;  /* 0x008000000400780b */ /* 0x040fe20003f4e200 */
[----:B------:R-:W1:Y:S01]  /*0de0*/  SHFL.BFLY PT, R5, R4, 0x4, 0x1f ;  /* 0x0c801f0004057f89 */ /* 0x000e6200000e0000 */
[----:B------:R-:W-:Y:S01]  /*0df0*/  FSETP.GT.AND P0, PT, |R4|, 8.50705917302346158658e+37, PT ;  /* 0x7e8000000400780b */ /* 0x000fe20003f04200 */
[----:B--2---:R-:W-:Y:S01]  /*0e00*/  FADD R2, -R15, R2 ;  /* 0x000000020f027221 */ /* 0x004fe20000000100 */
[----:B---3--:R-:W-:Y:S02]  /*0e10*/  FADD R9, R18, R9 ;  /* 0x0000000912097221 */ /* 0x008fe40000000000 */
[----:B------:R-:W-:Y:S01]  /*0e20*/  FSEL R7, R7, R4, P0 ;  /* 0x0000000407077208 */ /* 0x000fe20000000000 */
[----:B------:R-:W-:-:S04]  /*0e30*/  FMUL R8, R2, R2 ;  /* 0x0000000202087220 */ /* 0x000fc80000400000 */
[----:B------:R-:W-:Y:S02]  /*0e40*/  FMUL R8, R17, R8 ;  /* 0x0000000811087220 */ /* 0x000fe40000400000 */
[----:B------:R-:W-:Y:S02]  /*0e50*/  @!P2 FMUL R7, R7, 16777216 ;  /* 0x4b8000000707a820 */ /* 0x000fe40000400000 */
[----:B------:R-:W-:-:S04]  /*0e60*/  @P0 FMUL R6, R6, 0.25 ;  /* 0x3e80000006060820 */ /* 0x000fc80000400000 */
[----:B------:R-:W2:Y:S01]  /*0e70*/  MUFU.RCP R7, R7 ;  /* 0x0000000700077308 */ /* 0x000ea20000001000 */
[----:B------:R-:W-:Y:S01]  /*0e80*/  @!P2 FMUL R6, R6, 16777216 ;  /* 0x4b8000000606a820 */ /* 0x000fe20000400000 */
[C---:B------:R-:W-:Y:S01]  /*0e90*/  FSETP.NEU.AND P2, PT, R4.reuse, RZ, PT ;  /* 0x000000ff0400720b */ /* 0x040fe20003f4d000 */
[----:B-1----:R-:W-:-:S04]  /*0ea0*/  FADD R0, R4, R5 ;  /* 0x0000000504007221 */ /* 0x002fc80000000000 */
[C---:B------:R-:W-:Y:S01]  /*0eb0*/  FMUL R11, R0.reuse, 0.25 ;  /* 0x3e800000000b7820 */ /* 0x040fe20000400000 */
[C---:B------:R-:W-:Y:S02]  /*0ec0*/  FSETP.GEU.AND P3, PT, |R0|.reuse, 1.175494350822287508e-38, PT ;  /* 0x008000000000780b */ /* 0x040fe40003f6e200 */
[----:B------:R-:W-:Y:S01]  /*0ed0*/  FSETP.GT.AND P0, PT, |R0|, 8.50705917302346158658e+37, PT ;  /* 0x7e8000000000780b */ /* 0x000fe20003f04200 */
[----:B--2---:R-:W-:Y:S02]  /*0ee0*/  FMUL R6, R7, R6 ;  /* 0x0000000607067220 */ /* 0x004fe40000400000 */
[----:B------:R-:W1:Y:S01]  /*0ef0*/  SHFL.BFLY PT, R7, R0, 0x2, 0x1f ;  /* 0x0c401f0000077f89 */ /* 0x000e6200000e0000 */
[----:B------:R-:W-:Y:S02]  /*0f00*/  FSEL R11, R11, R0, P0 ;  /* 0x000000000b0b7208 */ /* 0x000fe40000000000 */
[----:B------:R-:W-:Y:S02]  /*0f10*/  FSEL R6, R6, RZ, P2 ;  /* 0x000000ff06067208 */ /* 0x000fe40001000000 */
[----:B------:R-:W-:-:S03]  /*0f20*/  FSETP.NEU.AND P2, PT, R0, RZ, PT ;  /* 0x000000ff0000720b */ /* 0x000fc60003f4d000 */
[----:B------:R-:W-:Y:S01]  /*0f30*/  @!P3 FMUL R11, R11, 16777216 ;  /* 0x4b8000000b0bb820 */ /* 0x000fe20000400000 */
[----:B------:R-:W-:Y:S01]  /*0f40*/  FFMA R15, R2, R6, R15 ;  /* 0x00000006020f7223 */ /* 0x000fe2000000000f */
[----:B------:R-:W-:Y:S01]  /*0f50*/  FFMA R8, R6, R8, R9 ;  /* 0x0000000806087223 */ /* 0x000fe20000000009 */
[----:B------:R-:W-:Y:S01]  /*0f60*/  @P0 FMUL R5, R5, 0.25 ;  /* 0x3e80000005050820 */ /* 0x000fe20000400000 */
[----:B------:R-:W2:Y:S02]  /*0f70*/  MUFU.RCP R6, R11 ;  /* 0x0000000b00067308 */ /* 0x000ea40000001000 */
[----:B------:R-:W3:Y:S01]  /*0f80*/  SHFL.BFLY PT, R10, R15, 0x4, 0x1f ;  /* 0x0c801f000f0a7f89 */ /* 0x000ee200000e0000 */
[----:B------:R-:W-:-:S03]  /*0f90*/  @!P3 FMUL R5, R5, 16777216 ;  /* 0x4b8000000505b820 */ /* 0x000fc60000400000 */
[----:B------:R-:W4:Y:S01]  /*0fa0*/  SHFL.BFLY PT, R9, R8, 0x4, 0x1f ;  /* 0x0c801f0008097f89 */ /* 0x000f2200000e0000 */
[----:B-1----:R-:W-:Y:S01]  /*0fb0*/  FADD R2, R0, R7 ;  /* 0x0000000700027221 */ /* 0x002fe20000000000 */
[----:B--2---:R-:W-:-:S03]  /*0fc0*/  FMUL R6, R6, R5 ;  /* 0x0000000506067220 */ /* 0x004fc60000400000 */
[C---:B------:R-:W-:Y:S01]  /*0fd0*/  FMUL R5, R2.reuse, 0.25 ;  /* 0x3e80000002057820 */ /* 0x040fe20000400000 */
[C---:B------:R-:W-:Y:S02]  /*0fe0*/  FSETP.GEU.AND P3, PT, |R2|.reuse, 1.175494350822287508e-38, PT ;  /* 0x008000000200780b */ /* 0x040fe40003f6e200 */
[----:B------:R-:W-:Y:S02]  /*0ff0*/  FSETP.GT.AND P0, PT, |R2|, 8.50705917302346158658e+37, PT ;  /* 0x7e8000000200780b */ /* 0x000fe40003f04200 */
[----:B------:R-:W-:Y:S02]  /*1000*/  FSEL R6, R6, RZ, P2 ;  /* 0x000000ff06067208 */ /* 0x000fe40001000000 */
[----:B------:R-:W-:Y:S01]  /*1010*/  FSEL R17, R5, R2, P0 ;  /* 0x0000000205117208 */ /* 0x000fe20000000000 */
[----:B---3--:R-:W-:Y:S01]  /*1020*/  FADD R10, -R15, R10 ;  /* 0x0000000a0f0a7221 */ /* 0x008fe20000000100 */
[----:B------:R-:W1:Y:S03]  /*1030*/  SHFL.BFLY PT, R5, R2, 0x1, 0x1f ;  /* 0x0c201f0002057f89 */ /* 0x000e6600000e0000 */
[C---:B------:R-:W-:Y:S01]  /*1040*/  FMUL R11, R10.reuse, R10 ;  /* 0x0000000a0a0b7220 */ /* 0x040fe20000400000 */
[----:B------:R-:W-:Y:S01]  /*1050*/  FFMA R10, R10, R6, R15 ;  /* 0x000000060a0a7223 */ /* 0x000fe2000000000f */
[----:B------:R-:W-:Y:S01]  /*1060*/  @!P3 FMUL R17, R17, 16777216 ;  /* 0x4b8000001111b820 */ /* 0x000fe20000400000 */
[----:B----4-:R-:W-:Y:S01]  /*1070*/  FADD R9, R8, R9 ;  /* 0x0000000908097221 */ /* 0x010fe20000000000 */
[----:B------:R-:W-:Y:S01]  /*1080*/  FMUL R11, R4, R11 ;  /* 0x0000000b040b7220 */ /* 0x000fe20000400000 */
[----:B------:R-:W-:Y:S01]  /*1090*/  @P0 FMUL R7, R7, 0.25 ;  /* 0x3e80000007070820 */ /* 0x000fe20000400000 */
[----:B------:R-:W2:Y:S01]  /*10a0*/  SHFL.BFLY PT, R15, R10, 0x2, 0x1f ;  /* 0x0c401f000a0f7f89 */ /* 0x000ea200000e0000 */
[----:B------:R-:W3:Y:S01]  /*10b0*/  MUFU.RCP R4, R17 ;  /* 0x0000001100047308 */ /* 0x000ee20000001000 */
[----:B------:R-:W-:Y:S01]  /*10c0*/  FFMA R9, R6, R11, R9 ;  /* 0x0000000b06097223 */ /* 0x000fe20000000009 */
[----:B------:R-:W-:Y:S01]  /*10d0*/  @!P3 FMUL R7, R7, 16777216 ;  /* 0x4b8000000707b820 */ /* 0x000fe20000400000 */
[----:B------:R-:W-:-:S03]  /*10e0*/  FSETP.NEU.AND P0, PT, R2, RZ, PT ;  /* 0x000000ff0200720b */ /* 0x000fc60003f0d000 */
[----:B------:R-:W4:Y:S01]  /*10f0*/  SHFL.BFLY PT, R6, R9, 0x2, 0x1f ;  /* 0x0c401f0009067f89 */ /* 0x000f2200000e0000 */
[----:B---3--:R-:W-:Y:S01]  /*1100*/  FMUL R4, R4, R7 ;  /* 0x0000000704047220 */ /* 0x008fe20000400000 */
[----:B-1----:R-:W-:-:S04]  /*1110*/  FADD R7, R2, R5 ;  /* 0x0000000502077221 */ /* 0x002fc80000000000 */
[----:B------:R-:W-:Y:S01]  /*1120*/  FSEL R8, R4, RZ, P0 ;  /* 0x000000ff04087208 */ /* 0x000fe20000000000 */
[C---:B------:R-:W-:Y:S01]  /*1130*/  FMUL R18, R7.reuse, 0.25 ;  /* 0x3e80000007127820 */ /* 0x040fe20000400000 */
[C---:B------:R-:W-:Y:S01]  /*1140*/  FSETP.GEU.AND P2, PT, |R7|.reuse, 1.175494350822287508e-38, PT ;  /* 0x008000000700780b */ /* 0x040fe20003f4e200 */
[----:B--2---:R-:W-:Y:S01]  /*1150*/  FADD R15, -R10, R15 ;  /* 0x0000000f0a0f7221 */ /* 0x004fe20000000100 */
[----:B------:R-:W-:-:S03]  /*1160*/  FSETP.GT.AND P0, PT, |R7|, 8.50705917302346158658e+37, PT ;  /* 0x7e8000000700780b */ /* 0x000fc60003f04200 */
[C---:B------:R-:W-:Y:S01]  /*1170*/  FFMA R4, R15.reuse, R8, R10 ;  /* 0x000000080f047223 */ /* 0x040fe2000000000a */
[----:B------:R-:W-:Y:S01]  /*1180*/  FMUL R15, R15, R15 ;  /* 0x0000000f0f0f7220 */ /* 0x000fe20000400000 */
[----:B------:R-:W-:Y:S01]  /*1190*/  FSEL R18, R18, R7, P0 ;  /* 0x0000000712127208 */ /* 0x000fe20000000000 */
[----:B----4-:R-:W-:Y:S02]  /*11a0*/  FADD R9, R9, R6 ;  /* 0x0000000609097221 */ /* 0x010fe40000000000 */
[----:B------:R-:W-:Y:S01]  /*11b0*/  FMUL R15, R0, R15 ;  /* 0x0000000f000f7220 */ /* 0x000fe20000400000 */
[----:B------:R-:W1:Y:S02]  /*11c0*/  SHFL.BFLY PT, R11, R4, 0x1, 0x1f ;  /* 0x0c201f00040b7f89 */ /* 0x000e6400000e0000 */
[----:B------:R-:W-:Y:S01]  /*11d0*/  @!P2 FMUL R18, R18, 16777216 ;  /* 0x4b8000001212a820 */ /* 0x000fe20000400000 */
[----:B------:R-:W-:Y:S01]  /*11e0*/  FFMA R9, R8, R15, R9 ;  /* 0x0000000f08097223 */ /* 0x000fe20000000009 */
[----:B------:R-:W-:Y:S01]  /*11f0*/  @P0 FMUL R5, R5, 0.25 ;  /* 0x3e80000005050820 */ /* 0x000fe20000400000 */
[----:B------:R-:W-:-:S03]  /*1200*/  LOP3.LUT P0, RZ, R20, 0xf, RZ, 0xc0, !PT ;  /* 0x0000000f14ff7812 */ /* 0x000fc6000780c0ff */
[----:B------:R-:W2:Y:S01]  /*1210*/  SHFL.BFLY PT, R0, R9, 0x1, 0x1f ;  /* 0x0c201f0009007f89 */ /* 0x000ea200000e0000 */
[----:B------:R-:W3:Y:S01]  /*1220*/  MUFU.RCP R18, R18 ;  /* 0x0000001200127308 */ /* 0x000ee20000001000 */
[----:B------:R-:W-:Y:S01]  /*1230*/  @!P2 FMUL R5, R5, 16777216 ;  /* 0x4b8000000505a820 */ /* 0x000fe20000400000 */
[----:B------:R-:W-:Y:S02]  /*1240*/  FSETP.NEU.AND P2, PT, R7, RZ, PT ;  /* 0x000000ff0700720b */ /* 0x000fe40003f4d000 */
[----:B------:R-:W-:Y:S01]  /*1250*/  ISETP.LT.AND P0, PT, R20, 0x10, !P0 ;  /* 0x000000101400780c */ /* 0x000fe20004701270 */
[----:B-1----:R-:W-:Y:S01]  /*1260*/  FADD R11, -R4, R11 ;  /* 0x0000000b040b7221 */ /* 0x002fe20000000100 */
[----:B---3--:R-:W-:-:S11]  /*1270*/  FMUL R5, R18, R5 ;  /* 0x0000000512057220 */ /* 0x008fd60000400000 */
[----:B------:R1:W-:Y:S01]  /*1280*/  @P0 STS [R16+UR4+0x80], R7 ;  /* 0x0000800710000988 */ /* 0x0003e20008000804 */
[----:B------:R-:W-:Y:S01]  /*1290*/  FMUL R15, R11, R11 ;  /* 0x0000000b0b0f7220 */ /* 0x000fe20000400000 */
[----:B------:R-:W-:Y:S01]  /*12a0*/  FSEL R5, R5, RZ, P2 ;  /* 0x000000ff05057208 */ /* 0x000fe20001000000 */
[----:B--2---:R-:W-:Y:S02]  /*12b0*/  FADD R0, R9, R0 ;  /* 0x0000000009007221 */ /* 0x004fe40000000000 */
[----:B------:R-:W-:Y:S01]  /*12c0*/  FMUL R15, R2, R15 ;  /* 0x0000000f020f7220 */ /* 0x000fe20000400000 */
[----:B------:R-:W2:Y:S01]  /*12d0*/  LDC.64 R8, c[0x0][0x210] ;  /* 0x00008400ff087b82 */ /* 0x000ea20000000a00 */
[----:B------:R-:W-:Y:S01]  /*12e0*/  FFMA R11, R11, R5, R4 ;  /* 0x000000050b0b7223 */ /* 0x000fe20000000004 */
[----:B-1----:R-:W-:Y:S01]  /*12f0*/  CS2R R6, SRZ ;  /* 0x0000000000067805 */ /* 0x002fe2000001ff00 */
[----:B------:R-:W-:Y:S01]  /*1300*/  FFMA R15, R5, R15, R0 ;  /* 0x0000000f050f7223 */ /* 0x000fe20000000000 */
[----:B------:R-:W-:-:S02]  /*1310*/  MOV R5, 0x39800000 ;  /* 0x3980000000057802 */ /* 0x000fc40000000f00 */
[----:B------:R1:W-:Y:S04]  /*1320*/  @P0 STS [R16+UR4], R11 ;  /* 0x0000000b10000988 */ /* 0x0003e80008000804 */
[----:B------:R-:W-:Y:S01]  /*1330*/  @P0 STS [R16+UR4+0x40], R15 ;  /* 0x0000400f10000988 */ /* 0x000fe20008000804 */
[----:B------:R-:W-:Y:S01]  /*1340*/  BAR.SYNC.DEFER_BLOCKING 0x0 ;  /* 0x0000000000007b1d */ /* 0x000fe20000010000 */
[----:B------:R-:W-:-:S04]  /*1350*/  LOP3.LUT P0, RZ, R20, 0x1ff, RZ, 0xc0, !PT ;  /* 0x000001ff14ff7812 */ /* 0x000fc8000780c0ff */
[----:B------:R-:W-:-:S03]  /*1360*/  ISETP.LT.AND P0, PT, R14, 0x400, !P0 ;  /* 0x000004000e00780c */ /* 0x000fc60004701270 */
[----:B-1----:R-:W1:Y:S01]  /*1370*/  LDC.64 R10, c[0x0][0x220] ;  /* 0x00008800ff0a7b82 */ /* 0x002e620000000a00 */
[----:B--2---:R-:W-:Y:S01]  /*1380*/  IMAD.WIDE R8, R14, 0x4, R8 ;  /* 0x000000040e087825 */ /* 0x004fe200078e0208 */
[----:B------:R-:W2:Y:S03]  /*1390*/  LDS R0, [UR4+0x40] ;  /* 0x00004004ff007984 */ /* 0x000ea60008000800 */
[----:B--2---:R-:W-:Y:S01]  /*13a0*/  FFMA R2, R0, R5, 1.00000001335143196e-10 ;  /* 0x2edbe6ff00027423 */ /* 0x004fe20000000005 */
[----:B------:R-:W-:Y:S01]  /*13b0*/  CS2R R4, SRZ ;  /* 0x0000000000047805 */ /* 0x000fe2000001ff00 */
[----:B------:R-:W2:Y:S02]  /*13c0*/  LDS R0, [UR4] ;  /* 0x00000004ff007984 */ /* 0x000ea40008000800 */
[----:B------:R-:W3:Y:S01]  /*13d0*/  MUFU.SQRT R17, R2 ;  /* 0x0000000200117308 */ /* 0x000ee20000002000 */
[----:B------:R-:W-:Y:S06]  /*13e0*/  BAR.SYNC.DEFER_BLOCKING 0x0 ;  /* 0x0000000000007b1d */ /* 0x000fec0000010000 */
[----:B---3--:R3:W-:Y:S04]  /*13f0*/  @P0 STG.E desc[UR6][R8.64], R17 ;  /* 0x0000001108000986 */ /* 0x0087e8000c101906 */
[----:B------:R-:W4:Y:S01]  /*1400*/  @!P1 LDG.E.EF.128 R4, desc[UR6][R12.64] ;  /* 0x000000060c049981 */ /* 0x000f22000c0e1d00 */
[----:B------:R-:W-:Y:S01]  /*1410*/  FSETP.GT.AND P0, PT, R17, 8.50705917302346158658e+37, PT ;  /* 0x7e8000001100780b */ /* 0x000fe20003f04000 */
[----:B-1----:R-:W-:Y:S01]  /*1420*/  IMAD.WIDE R2, R3, 0x4, R10 ;  /* 0x0000000403027825 */ /* 0x002fe200078e020a */
[----:B------:R-:W-:-:S02]  /*1430*/  FSETP.GEU.AND P2, PT, R17, 1.175494350822287508e-38, PT ;  /* 0x008000001100780b */ /* 0x000fc40003f4e000 */
[----:B------:R-:W-:Y:S02]  /*1440*/  CS2R R10, SRZ ;  /* 0x00000000000a7805 */ /* 0x000fe4000001ff00 */
[----:B---3--:R-:W-:-:S07]  /*1450*/  CS2R R8, SRZ ;  /* 0x0000000000087805 */ /* 0x008fce000001ff00 */
[----:B------:R-:W-:-:S04]  /*1460*/  @P0 FMUL R17, R17, 0.25 ;  /* 0x3e80000011110820 */ /* 0x000fc80000400000 */
[----:B------:R-:W-:-:S04]  /*1470*/  @!P2 FMUL R17, R17, 16777216 ;  /* 0x4b8000001111a820 */ /* 0x000fc80000400000 */
[----:B------:R-:W1:Y:S01]  /*1480*/  MUFU.RCP R14, R17 ;  /* 0x00000011000e7308 */ /* 0x000e620000001000 */
[----:B----4-:R-:W-:Y:S02]  /*1490*/  SEL R15, R4, RZ, !P1 ;  /* 0x000000ff040f7207 */ /* 0x010fe40004800000 */
[----:B------:R-:W-:Y:S02]  /*14a0*/  SEL R5, R5, RZ, !P1 ;  /* 0x000000ff05057207 */ /* 0x000fe40004800000 */
[----:B------:R-:W-:Y:S01]  /*14b0*/  SEL R19, R6, RZ, !P1 ;  /* 0x000000ff06137207 */ /* 0x000fe20004800000 */
[C---:B--2---:R-:W-:Y:S01]  /*14c0*/  FADD R15, -R0.reuse, R15 ;  /* 0x0000000f000f7221 */ /* 0x044fe20000000100 */
[----:B------:R-:W-:Y:S01]  /*14d0*/  SEL R7, R7, RZ, !P1 ;  /* 0x000000ff07077207 */ /* 0x000fe20004800000 */
[C---:B------:R-:W-:Y:S02]  /*14e0*/  FADD R5, -R0.reuse, R5 ;  /* 0x0000000500057221 */ /* 0x040fe40000000100 */
[C---:B------:R-:W-:Y:S01]  /*14f0*/  FADD R19, -R0.reuse, R19 ;  /* 0x0000001300137221 */ /* 0x040fe20000000100 */
[----:B------:R-:W-:Y:S01]  /*1500*/  @P0 FMUL R15, R15, 0.25 ;  /* 0x3e8000000f0f0820 */ /* 0x000fe20000400000 */
[----:B------:R-:W-:Y:S01]  /*1510*/  FADD R7, -R0, R7 ;  /* 0x0000000700077221 */ /* 0x000fe20000000100 */
[----:B------:R-:W-:Y:S01]  /*1520*/  @P0 FMUL R5, R5, 0.25 ;  /* 0x3e80000005050820 */ /* 0x000fe20000400000 */
[----:B------:R-:W-:Y:S01]  /*1530*/  @P0 FMUL R19, R19, 0.25 ;  /* 0x3e80000013130820 */ /* 0x000fe20000400000 */
[----:B------:R-:W-:Y:S01]  /*1540*/  @!P2 FMUL R15, R15, 16777216 ;  /* 0x4b8000000f0fa820 */ /* 0x000fe20000400000 */
[----:B------:R-:W-:Y:S01]  /*1550*/  @P0 FMUL R7, R7, 0.25 ;  /* 0x3e80000007070820 */ /* 0x000fe20000400000 */
[----:B------:R-:W-:Y:S01]  /*1560*/  @!P2 FMUL R5, R5, 16777216 ;  /* 0x4b8000000505a820 */ /* 0x000fe20000400000 */
[----:B------:R-:W-:Y:S01]  /*1570*/  @!P2 FMUL R19, R19, 16777216 ;  /* 0x4b8000001313a820 */ /* 0x000fe20000400000 */
[C---:B-1----:R-:W-:Y:S01]  /*1580*/  FMUL R4, R14.reuse, R15 ;  /* 0x0000000f0e047220 */ /* 0x042fe20000400000 */
[----:B------:R-:W-:Y:S01]  /*1590*/  @!P2 FMUL R7, R7, 16777216 ;  /* 0x4b8000000707a820 */ /* 0x000fe20000400000 */
[C---:B------:R-:W-:Y:S01]  /*15a0*/  FMUL R5, R14.reuse, R5 ;  /* 0x000000050e057220 */ /* 0x040fe20000400000 */
[----:B------:R-:W-:-:S02]  /*15b0*/  FMUL R6, R14, R19 ;  /* 0x000000130e067220 */ /* 0x000fc40000400000 */
[----:B------:R-:W-:-:S05]  /*15c0*/  FMUL R7, R14, R7 ;  /* 0x000000070e077220 */ /* 0x000fca0000400000 */
[----:B------:R1:W-:Y:S01]  /*15d0*/  @!P1 STG.E.128 desc[UR6][R2.64], R4 ;  /* 0x0000000402009986 */ /* 0x0003e2000c101d06 */
[----:B------:R-:W-:Y:S05]  /*15e0*/  @P1 BRA `(.L_x_0) ;  /* 0x0000000000041947 */ /* 0x000fea0003800000 */
[----:B------:R2:W5:Y:S02]  /*15f0*/  LDG.E.EF.128 R8, desc[UR6][R12.64+0x2000] ;  /* 0x002000060c087981 */ /* 0x000564000c0e1d00 */
.L_x_0:
[----:B-1---5:R-:W-:Y:S02]  /*1600*/  SEL R5, R8, RZ, !P1 ;  /* 0x000000ff08057207 */ /* 0x022fe40004800000 */
[----:B------:R-:W-:Y:S02]  /*1610*/  SEL R9, R9, RZ, !P1 ;  /* 0x000000ff09097207 */ /* 0x000fe40004800000 */
[----:B------:R-:W-:Y:S01]  /*1620*/  SEL R7, R10, RZ, !P1 ;  /* 0x000000ff0a077207 */ /* 0x000fe20004800000 */
[C---:B------:R-:W-:Y:S01]  /*1630*/  FADD R5, -R0.reuse, R5 ;  /* 0x0000000500057221 */ /* 0x040fe20000000100 */
        /* <DEDUP_REMOVED lines=11> */
[C---:B------:R-:W-:Y:S01]  /*16f0*/  FMUL R8, R14.reuse, R5 ;  /* 0x000000050e087220 */ /* 0x040fe20000400000 */
[----:B------:R-:W-:Y:S01]  /*1700*/  @!P2 FMUL R11, R11, 16777216 ;  /* 0x4b8000000b0ba820 */ /* 0x000fe20000400000 */
[C---:B------:R-:W-:Y:S01]  /*1710*/  FMUL R9, R14.reuse, R9 ;  /* 0x000000090e097220 */ /* 0x040fe20000400000 */
[----:B------:R-:W-:-:S02]  /*1720*/  FMUL R10, R14, R7 ;  /* 0x000000070e0a7220 */ /* 0x000fc40000400000 */
[----:B------:R-:W-:Y:S01]  /*1730*/  FMUL R11, R14, R11 ;  /* 0x0000000b0e0b7220 */ /* 0x000fe20000400000 */
[----:B------:R-:W-:Y:S06]  /*1740*/  @P1 EXIT ;  /* 0x000000000000194d */ /* 0x000fec0003800000 */
[----:B------:R-:W-:Y:S01]  /*1750*/  STG.E.128 desc[UR6][R2.64+0x2000], R8 ;  /* 0x0020000802007986 */ /* 0x000fe2000c101d06 */
[----:B------:R-:W-:Y:S05]  /*1760*/  EXIT ;  /* 0x000000000000794d */ /* 0x000fea0003800000 */
.L_x_1:
[----:B------:R-:W-:-:S00]  /*1770*/  BRA `(.L_x_1) ;  /* 0xfffffffc00fc7947 */ /* 0x000fc0000383ffff */
[----:B------:R-:W-:-:S00]  /*1780*/  NOP ;  /* 0x0000000000007918 */ /* 0x000fc00000000000 */
[----:B------:R-:W-:-:S00]  /*1790*/  NOP ;  /* 0x0000000000007918 */ /* 0x000fc00000000000 */
[----:B------:R-:W-:-:S00]  /*17a0*/  NOP ;  /* 0x0000000000007918 */ /* 0x000fc00000000000 */
[----:B------:R-:W-:-:S00]  /*17b0*/  NOP ;  /* 0x0000000000007918 */ /* 0x000fc00000000000 */
[----:B------:R-:W-:-:S00]  /*17c0*/  NOP ;  /* 0x0000000000007918 */ /* 0x000fc00000000000 */
[----:B------:R-:W-:-:S00]  /*17d0*/  NOP ;  /* 0x0000000000007918 */ /* 0x000fc00000000000 */
[----:B------:R-:W-:-:S00]  /*17e0*/  NOP ;  /* 0x0000000000007918 */ /* 0x000fc00000000000 */
[----:B------:R-:W-:-:S00]  /*17f0*/  NOP ;  /* 0x0000000000007918 */ /* 0x000fc00000000000 */
.L_x_2:


//--------------------- .nv.global.init           --------------------------
	.section	.nv.global.init,"aw",@progbits
.nv.global.init:
	.type		_$_str,@object
	.size		_$_str,(_$_str_$_2 - _$_str)
_$_str:
        /*0000*/ 	.byte	0x5f, 0x5f, 0x43, 0x55, 0x44, 0x41, 0x5f, 0x46, 0x54, 0x5a, 0x00
	.type		_$_str_$_2,@object
	.size		_$_str_$_2,(.L_1 - _$_str_$_2)
_$_str_$_2:
        /*000b*/ 	.byte	0x5f, 0x5f, 0x43, 0x55, 0x44, 0x41, 0x5f, 0x50, 0x52, 0x45, 0x43, 0x5f, 0x53, 0x51, 0x52, 0x54
        /*001b*/ 	.byte	0x00
.L_1:


//--------------------- .nv.shared.triton_red_fused_add_div_sqrt_sub_var_mean_41 --------------------------
	.section	.nv.shared.triton_red_fused_add_div_sqrt_sub_var_mean_41,"aw",@nobits
	.sectionflags	@""
	.align	16
	.zero		1024


//--------------------- .nv.constant0.triton_red_fused_add_div_sqrt_sub_var_mean_41 --------------------------
	.section	.nv.constant0.triton_red_fused_add_div_sqrt_sub_var_mean_41,"a",@progbits
	.sectionflags	@""
	.align	4
.nv.constant0.triton_red_fused_add_div_sqrt_sub_var_mean_41:
	.zero		560
